//
// Generated by NVIDIA NVVM Compiler
//
// Compiler Build ID: CL-36424714
// Cuda compilation tools, release 13.0, V13.0.88
// Based on NVVM 20.0.0
//

.version 9.0
.target sm_100
.address_size 64

	// .globl	_Z15parallel_cyclesPiS_S_S_
.extern .func  (.param .b32 func_retval0) vprintf
(
	.param .b64 vprintf_param_0,
	.param .b64 vprintf_param_1
)
;
.global .align 1 .b8 $str[25] = {78, 117, 109, 98, 101, 114, 32, 111, 102, 32, 118, 101, 114, 116, 105, 99, 101, 115, 58, 32, 37, 100, 32, 10};

.visible .entry _Z15parallel_cyclesPiS_S_S_(
	.param .u64 .ptr .align 1 _Z15parallel_cyclesPiS_S_S__param_0,
	.param .u64 .ptr .align 1 _Z15parallel_cyclesPiS_S_S__param_1,
	.param .u64 .ptr .align 1 _Z15parallel_cyclesPiS_S_S__param_2,
	.param .u64 .ptr .align 1 _Z15parallel_cyclesPiS_S_S__param_3
)
{
	.local .align 8 .b8 	__local_depot0[8];
	.reg .b64 	%SP;
	.reg .b64 	%SPL;
	.reg .b32 	%r<4>;
	.reg .b64 	%rd<7>;

	mov.u64 	%SPL, __local_depot0;
	cvta.local.u64 	%SP, %SPL;
	ld.param.u64 	%rd1, [_Z15parallel_cyclesPiS_S_S__param_2];
	cvta.to.global.u64 	%rd2, %rd1;
	add.u64 	%rd3, %SP, 0;
	add.u64 	%rd4, %SPL, 0;
	ld.global.u32 	%r1, [%rd2];
	st.local.u32 	[%rd4], %r1;
	mov.u64 	%rd5, $str;
	cvta.global.u64 	%rd6, %rd5;
	{ // callseq 0, 0
	.param .b64 param0;
	st.param.b64 	[param0], %rd6;
	.param .b64 param1;
	st.param.b64 	[param1], %rd3;
	.param .b32 retval0;
	call.uni (retval0), 
	vprintf, 
	(
	param0, 
	param1
	);
	ld.param.b32 	%r2, [retval0];
	} // callseq 0
	ret;

}


// ===== COMPILED SASS (sm_100) =====

	.target	sm_100

	.elftype	@"ET_EXEC"


//--------------------- .note.nv.tkinfo           --------------------------
	.section	.note.nv.tkinfo,"",@"SHT_NOTE"
	.sectionflags	@"SHF_NOTE_NV_TKINFO"
	.tkinfo
        /*0018*/ 	.word	0x00000002
        /*0030*/ 	.string	""
        /*0030*/ 	.string	"ptxas"
        /*0030*/ 	.string	"Cuda compilation tools, release 13.0, V13.0.88"
        /*0030*/ 	.string	"Build cuda_13.0.r13.0/compiler.36424714_0"
        /*0030*/ 	.string	"-arch sm_100 -m 64 "



//--------------------- .note.nv.cuinfo           --------------------------
	.section	.note.nv.cuinfo,"",@"SHT_NOTE"
	.sectionflags	@"SHF_NOTE_NV_CUINFO"
        /*0018*/ 	.short	0x0002
        /*001a*/ 	.short	0x0064
        /*001c*/ 	.short	0x0082
	.zero		2


//--------------------- .nv.info                  --------------------------
	.section	.nv.info,"",@"SHT_CUDA_INFO"
	.align	4


	//----- nvinfo : EIATTR_REGCOUNT
	.align		4
        /*0000*/ 	.byte	0x04, 0x2f
        /*0002*/ 	.short	(.L_2 - .L_1)
	.align		4
.L_1:
        /*0004*/ 	.word	index@(_Z15parallel_cyclesPiS_S_S_)
        /*0008*/ 	.word	0x00000018


	//----- nvinfo : EIATTR_FRAME_SIZE
	.align		4
.L_2:
        /*000c*/ 	.byte	0x04, 0x11
        /*000e*/ 	.short	(.L_4 - .L_3)
	.align		4
.L_3:
        /*0010*/ 	.word	index@(_Z15parallel_cyclesPiS_S_S_)
        /*0014*/ 	.word	0x00000008


	//----- nvinfo : EIATTR_MIN_STACK_SIZE
	.align		4
.L_4:
        /*0018*/ 	.byte	0x04, 0x12
        /*001a*/ 	.short	(.L_6 - .L_5)
	.align		4
.L_5:
        /*001c*/ 	.word	index@(_Z15parallel_cyclesPiS_S_S_)
        /*0020*/ 	.word	0x00000008
.L_6:


//--------------------- .nv.compat                --------------------------
	.section	.nv.compat,"",@"SHT_CUDA_COMPAT_INFO"
	.align	4
        /*0000*/ 	.byte	0x02, 0x09, 0x00, 0x00, 0x02, 0x02, 0x01, 0x00, 0x02, 0x05, 0x05, 0x00, 0x03, 0x07, 0x01, 0x01
        /*0010*/ 	.byte	0x02, 0x03, 0x00, 0x00, 0x02, 0x06, 0x01, 0x00, 0x04, 0x0b, 0x08, 0x00, 0x09, 0x00, 0x00, 0x00
        /*0020*/ 	.byte	0x00, 0x00, 0x00, 0x00


//--------------------- .nv.info._Z15parallel_cyclesPiS_S_S_ --------------------------
	.section	.nv.info._Z15parallel_cyclesPiS_S_S_,"",@"SHT_CUDA_INFO"
	.sectionflags	@""
	.align	4


	//----- nvinfo : EIATTR_CUDA_API_VERSION
	.align		4
        /*0000*/ 	.byte	0x04, 0x37
        /*0002*/ 	.short	(.L_8 - .L_7)
.L_7:
        /*0004*/ 	.word	0x00000082


	//----- nvinfo : EIATTR_KPARAM_INFO
	.align		4
.L_8:
        /*0008*/ 	.byte	0x04, 0x17
        /*000a*/ 	.short	(.L_10 - .L_9)
.L_9:
        /*000c*/ 	.word	0x00000000
        /*0010*/ 	.short	0x0003
        /*0012*/ 	.short	0x0018
        /*0014*/ 	.byte	0x00, 0xf5, 0x21, 0x00


	//----- nvinfo : EIATTR_KPARAM_INFO
	.align		4
.L_10:
        /*0018*/ 	.byte	0x04, 0x17
        /*001a*/ 	.short	(.L_12 - .L_11)
.L_11:
        /*001c*/ 	.word	0x00000000
        /*0020*/ 	.short	0x0002
        /*0022*/ 	.short	0x0010
        /*0024*/ 	.byte	0x00, 0xf5, 0x21, 0x00


	//----- nvinfo : EIATTR_KPARAM_INFO
	.align		4
.L_12:
        /*0028*/ 	.byte	0x04, 0x17
        /*002a*/ 	.short	(.L_14 - .L_13)
.L_13:
        /*002c*/ 	.word	0x00000000
        /*0030*/ 	.short	0x0001
        /*0032*/ 	.short	0x0008
        /*0034*/ 	.byte	0x00, 0xf5, 0x21, 0x00


	//----- nvinfo : EIATTR_KPARAM_INFO
	.align		4
.L_14:
        /*0038*/ 	.byte	0x04, 0x17
        /*003a*/ 	.short	(.L_16 - .L_15)
.L_15:
        /*003c*/ 	.word	0x00000000
        /*0040*/ 	.short	0x0000
        /*0042*/ 	.short	0x0000
        /*0044*/ 	.byte	0x00, 0xf5, 0x21, 0x00


	//----- nvinfo : EIATTR_SPARSE_MMA_MASK
	.align		4
.L_16:
        /*0048*/ 	.byte	0x03, 0x50
        /*004a*/ 	.short	0x0000


	//----- nvinfo : EIATTR_MAXREG_COUNT
	.align		4
        /*004c*/ 	.byte	0x03, 0x1b
        /*004e*/ 	.short	0x00ff


	//----- nvinfo : EIATTR_EXTERNS
	.align		4
        /*0050*/ 	.byte	0x04, 0x0f
        /*0052*/ 	.short	(.L_18 - .L_17)


	//   ....[0]....
	.align		4
.L_17:
        /*0054*/ 	.word	index@(vprintf)


	//----- nvinfo : EIATTR_MERCURY_ISA_VERSION
	.align		4
.L_18:
        /*0058*/ 	.byte	0x03, 0x5f
        /*005a*/ 	.short	0x0101


	//----- nvinfo : EIATTR_VRC_CTA_INIT_COUNT
	.align		4
        /*005c*/ 	.byte	0x02, 0x4a
	.zero		1
	.zero		1


	//----- nvinfo : EIATTR_SYSCALL_OFFSETS
	.align		4
        /*0060*/ 	.byte	0x04, 0x46
        /*0062*/ 	.short	(.L_20 - .L_19)


	//   ....[0]....
.L_19:
        /*0064*/ 	.word	0x00000100


	//----- nvinfo : EIATTR_EXIT_INSTR_OFFSETS
	.align		4
.L_20:
        /*0068*/ 	.byte	0x04, 0x1c
        /*006a*/ 	.short	(.L_22 - .L_21)


	//   ....[0]....
.L_21:
        /*006c*/ 	.word	0x00000110


	//----- nvinfo : EIATTR_CBANK_PARAM_SIZE
	.align		4
.L_22:
        /*0070*/ 	.byte	0x03, 0x19
        /*0072*/ 	.short	0x0020


	//----- nvinfo : EIATTR_PARAM_CBANK
	.align		4
        /*0074*/ 	.byte	0x04, 0x0a
        /*0076*/ 	.short	(.L_24 - .L_23)
	.align		4
.L_23:
        /*0078*/ 	.word	index@(.nv.constant0._Z15parallel_cyclesPiS_S_S_)
        /*007c*/ 	.short	0x0380
        /*007e*/ 	.short	0x0020


	//----- nvinfo : EIATTR_SW_WAR
	.align		4
.L_24:
        /*0080*/ 	.byte	0x04, 0x36
        /*0082*/ 	.short	(.L_26 - .L_25)
.L_25:
        /*0084*/ 	.word	0x00000008
.L_26:


//--------------------- .nv.callgraph             --------------------------
	.section	.nv.callgraph,"",@"SHT_CUDA_CALLGRAPH"
	.align	4
	.sectionentsize	8
	.align		4
        /*0000*/ 	.word	0x00000000
	.align		4
        /*0004*/ 	.word	0xffffffff
	.align		4
        /*0008*/ 	.word	index@(_Z15parallel_cyclesPiS_S_S_)
	.align		4
        /*000c*/ 	.word	index@(vprintf)
	.align		4
        /*0010*/ 	.word	0x00000000
	.align		4
        /*0014*/ 	.word	0xfffffffe
	.align		4
        /*0018*/ 	.word	0x00000000
	.align		4
        /*001c*/ 	.word	0xfffffffd
	.align		4
        /*0020*/ 	.word	0x00000000
	.align		4
        /*0024*/ 	.word	0xfffffffc


//--------------------- .nv.constant4             --------------------------
	.section	.nv.constant4,"a",@progbits
	.align	8
	.align		8
.nv.constant4:
        /*0000*/ 	.dword	vprintf
	.align		8
        /*0008*/ 	.dword	$str


//--------------------- .text._Z15parallel_cyclesPiS_S_S_ --------------------------
	.section	.text._Z15parallel_cyclesPiS_S_S_,"ax",@progbits
	.align	128
        .global         _Z15parallel_cyclesPiS_S_S_
        .type           _Z15parallel_cyclesPiS_S_S_,@function
        .size           _Z15parallel_cyclesPiS_S_S_,(.L_x_2 - _Z15parallel_cyclesPiS_S_S_)
        .other          _Z15parallel_cyclesPiS_S_S_,@"STO_CUDA_ENTRY STV_DEFAULT"
_Z15parallel_cyclesPiS_S_S_:
.text._Z15parallel_cyclesPiS_S_S_:
[----:B------:R-:W0:Y:S08]  /*0000*/  LDC R1, c[0x0][0x37c] ;  /* 0x0000df00ff017b82 */ /* 0x000e300000000800 */
[----:B------:R-:W1:Y:S01]  /*0010*/  LDC.64 R2, c[0x0][0x390] ;  /* 0x0000e400ff027b82 */ /* 0x000e620000000a00 */
[----:B------:R-:W1:Y:S01]  /*0020*/  LDCU.64 UR4, c[0x0][0x358] ;  /* 0x00006b00ff0477ac */ /* 0x000e620008000a00 */
[----:B0-----:R-:W-:Y:S01]  /*0030*/  VIADD R1, R1, 0xfffffff8 ;  /* 0xfffffff801017836 */ /* 0x001fe20000000000 */
[----:B------:R-:W0:Y:S01]  /*0040*/  LDCU.64 UR6, c[0x4][0x8] ;  /* 0x01000100ff0677ac */ /* 0x000e220008000a00 */
[----:B-1----:R-:W2:Y:S01]  /*0050*/  LDG.E R2, desc[UR4][R2.64] ;  /* 0x0000000402027981 */ /* 0x002ea2000c1e1900 */
[----:B------:R-:W-:Y:S01]  /*0060*/  MOV R0, 0x0 ;  /* 0x0000000000007802 */ /* 0x000fe20000000f00 */
[----:B------:R-:W1:Y:S01]  /*0070*/  LDCU UR4, c[0x0][0x2f8] ;  /* 0x00005f00ff0477ac */ /* 0x000e620008000800 */
[----:B0-----:R-:W-:Y:S01]  /*0080*/  IMAD.U32 R4, RZ, RZ, UR6 ;  /* 0x00000006ff047e24 */ /* 0x001fe2000f8e00ff */
[----:B------:R-:W-:Y:S01]  /*0090*/  MOV R5, UR7 ;  /* 0x0000000700057c02 */ /* 0x000fe20008000f00 */
[----:B------:R0:W3:Y:S01]  /*00a0*/  LDC.64 R8, c[0x4][R0] ;  /* 0x0100000000087b82 */ /* 0x0000e20000000a00 */
[----:B------:R-:W4:Y:S01]  /*00b0*/  LDCU UR5, c[0x0][0x2fc] ;  /* 0x00005f80ff0577ac */ /* 0x000f220008000800 */
[----:B-1----:R-:W-:-:S05]  /*00c0*/  IADD3 R6, P0, PT, R1, UR4, RZ ;  /* 0x0000000401067c10 */ /* 0x002fca000ff1e0ff */
[----:B----4-:R-:W-:Y:S01]  /*00d0*/  IMAD.X R7, RZ, RZ, UR5, P0 ;  /* 0x00000005ff077e24 */ /* 0x010fe200080e06ff */
[----:B--23--:R0:W-:Y:S07]  /*00e0*/  STL [R1], R2 ;  /* 0x0000000201007387 */ /* 0x00c1ee0000100800 */
[----:B------:R-:W-:-:S07]  /*00f0*/  LEPC R20, `(.L_x_0) ;  /* 0x000000001014794e */ /* 0x000fce0000000000 */
[----:B0-----:R-:W-:Y:S05]  /*0100*/  CALL.ABS.NOINC R8 ;  /* 0x0000000008007343 */ /* 0x001fea0003c00000 */
.L_x_0:
[----:B------:R-:W-:Y:S05]  /*0110*/  EXIT ;  /* 0x000000000000794d */ /* 0x000fea0003800000 */
.L_x_1:
[----:B------:R-:W-:-:S00]  /*0120*/  BRA `(.L_x_1) ;  /* 0xfffffffc00fc7947 */ /* 0x000fc0000383ffff */
[----:B------:R-:W-:-:S00]  /*0130*/  NOP ;  /* 0x0000000000007918 */ /* 0x000fc00000000000 */
        /* <DEDUP_REMOVED lines=12> */
.L_x_2:


//--------------------- .nv.global.init           --------------------------
	.section	.nv.global.init,"aw",@progbits
.nv.global.init:
	.type		$str,@object
	.size		$str,(.L_0 - $str)
$str:
        /*0000*/ 	.byte	0x4e, 0x75, 0x6d, 0x62, 0x65, 0x72, 0x20, 0x6f, 0x66, 0x20, 0x76, 0x65, 0x72, 0x74, 0x69, 0x63
        /*0010*/ 	.byte	0x65, 0x73, 0x3a, 0x20, 0x25, 0x64, 0x20, 0x0a, 0x00
.L_0:


//--------------------- .nv.shared.reserved.0     --------------------------
	.section	.nv.shared.reserved.0,"aw",@nobits
	.weak		__nv_reservedSMEM_offset_0_alias
	.size		__nv_reservedSMEM_offset_0_alias, 0, 64
	.other		__nv_reservedSMEM_offset_0_alias,@"STO_CUDA_RESERVED_SHARED STV_DEFAULT"
__nv_reservedSMEM_offset_0_alias:
	.zero		0
	.zero		64


//--------------------- .nv.constant0._Z15parallel_cyclesPiS_S_S_ --------------------------
	.section	.nv.constant0._Z15parallel_cyclesPiS_S_S_,"a",@progbits
	.sectionflags	@""
	.align	4
.nv.constant0._Z15parallel_cyclesPiS_S_S_:
	.zero		928


//--------------------- SYMBOLS --------------------------

	.type		.nv.reservedSmem.offset0,@object
	.size		.nv.reservedSmem.offset0,0x4
	.type		vprintf,@function
